//
// Generated by NVIDIA NVVM Compiler
//
// Compiler Build ID: CL-36424714
// Cuda compilation tools, release 13.0, V13.0.88
// Based on NVVM 20.0.0
//

.version 9.0
.target sm_100
.address_size 64

	// .globl	VkFFT_main_logN4
.extern .shared .align 16 .b8 shared[];

.visible .entry VkFFT_main_logN4(
	.param .u64 .ptr .align 1 VkFFT_main_logN4_param_0,
	.param .u64 .ptr .align 1 VkFFT_main_logN4_param_1
)
.maxntid 4
{
	.reg .b32 	%r<6>;
	.reg .b32 	%f<88>;
	.reg .b64 	%rd<8>;

	ld.param.u64 	%rd1, [VkFFT_main_logN4_param_0];
	ld.param.u64 	%rd2, [VkFFT_main_logN4_param_1];
	cvta.to.global.u64 	%rd3, %rd2;
	cvta.to.global.u64 	%rd4, %rd1;
	mov.u32 	%r1, %tid.x;
	mul.wide.u32 	%rd5, %r1, 8;
	add.s64 	%rd6, %rd4, %rd5;
	ld.global.v2.f32 	{%f1, %f2}, [%rd6];
	ld.global.v2.f32 	{%f3, %f4}, [%rd6+32];
	ld.global.v2.f32 	{%f5, %f6}, [%rd6+64];
	ld.global.v2.f32 	{%f7, %f8}, [%rd6+96];
	mul.f32 	%f9, %f6, 0f00000000;
	sub.f32 	%f10, %f5, %f9;
	fma.rn.f32 	%f11, %f5, 0f00000000, %f6;
	sub.f32 	%f12, %f1, %f10;
	sub.f32 	%f13, %f2, %f11;
	add.f32 	%f14, %f1, %f10;
	add.f32 	%f15, %f2, %f11;
	mul.f32 	%f16, %f8, 0f00000000;
	sub.f32 	%f17, %f7, %f16;
	fma.rn.f32 	%f18, %f7, 0f00000000, %f8;
	sub.f32 	%f19, %f3, %f17;
	sub.f32 	%f20, %f4, %f18;
	add.f32 	%f21, %f3, %f17;
	add.f32 	%f22, %f4, %f18;
	mul.f32 	%f23, %f22, 0f00000000;
	sub.f32 	%f24, %f21, %f23;
	fma.rn.f32 	%f25, %f21, 0f00000000, %f22;
	sub.f32 	%f26, %f14, %f24;
	sub.f32 	%f27, %f15, %f25;
	add.f32 	%f28, %f14, %f24;
	add.f32 	%f29, %f15, %f25;
	fma.rn.f32 	%f30, %f19, 0f00000000, %f20;
	mul.f32 	%f31, %f20, 0f00000000;
	sub.f32 	%f32, %f31, %f19;
	sub.f32 	%f33, %f12, %f30;
	sub.f32 	%f34, %f13, %f32;
	add.f32 	%f35, %f12, %f30;
	add.f32 	%f36, %f13, %f32;
	bar.sync 	0;
	shl.b32 	%r2, %r1, 5;
	mov.u32 	%r3, shared;
	add.s32 	%r4, %r3, %r2;
	st.shared.v4.f32 	[%r4], {%f28, %f29, %f35, %f36};
	st.shared.v4.f32 	[%r4+16], {%f26, %f27, %f33, %f34};
	bar.sync 	0;
	cvt.rn.f32.u32 	%f37, %r1;
	mul.f32 	%f38, %f37, 0fBF490FDB;
	mad.lo.s32 	%r5, %r1, -24, %r4;
	ld.shared.v2.f32 	{%f39, %f40}, [%r5];
	ld.shared.v2.f32 	{%f41, %f42}, [%r5+32];
	ld.shared.v2.f32 	{%f43, %f44}, [%r5+64];
	ld.shared.v2.f32 	{%f45, %f46}, [%r5+96];
	cos.approx.f32 	%f47, %f38;
	sin.approx.f32 	%f48, %f38;
	mul.f32 	%f49, %f43, %f47;
	mul.f32 	%f50, %f44, %f48;
	sub.f32 	%f51, %f49, %f50;
	mul.f32 	%f52, %f43, %f48;
	fma.rn.f32 	%f53, %f44, %f47, %f52;
	sub.f32 	%f54, %f39, %f51;
	sub.f32 	%f55, %f40, %f53;
	add.f32 	%f56, %f39, %f51;
	add.f32 	%f57, %f40, %f53;
	mul.f32 	%f58, %f45, %f47;
	mul.f32 	%f59, %f46, %f48;
	sub.f32 	%f60, %f58, %f59;
	mul.f32 	%f61, %f45, %f48;
	fma.rn.f32 	%f62, %f46, %f47, %f61;
	sub.f32 	%f63, %f41, %f60;
	sub.f32 	%f64, %f42, %f62;
	add.f32 	%f65, %f41, %f60;
	add.f32 	%f66, %f42, %f62;
	mul.f32 	%f67, %f38, 0f3F000000;
	cos.approx.f32 	%f68, %f67;
	sin.approx.f32 	%f69, %f67;
	mul.f32 	%f70, %f68, %f65;
	mul.f32 	%f71, %f69, %f66;
	sub.f32 	%f72, %f70, %f71;
	mul.f32 	%f73, %f69, %f65;
	fma.rn.f32 	%f74, %f68, %f66, %f73;
	sub.f32 	%f75, %f56, %f72;
	sub.f32 	%f76, %f57, %f74;
	add.f32 	%f77, %f56, %f72;
	add.f32 	%f78, %f57, %f74;
	mul.f32 	%f79, %f68, %f64;
	fma.rn.f32 	%f80, %f69, %f63, %f79;
	mul.f32 	%f81, %f69, %f64;
	mul.f32 	%f82, %f68, %f63;
	sub.f32 	%f83, %f81, %f82;
	sub.f32 	%f84, %f54, %f80;
	sub.f32 	%f85, %f55, %f83;
	add.f32 	%f86, %f54, %f80;
	add.f32 	%f87, %f55, %f83;
	add.s64 	%rd7, %rd3, %rd5;
	st.global.v2.f32 	[%rd7], {%f77, %f78};
	st.global.v2.f32 	[%rd7+32], {%f86, %f87};
	st.global.v2.f32 	[%rd7+64], {%f75, %f76};
	st.global.v2.f32 	[%rd7+96], {%f84, %f85};
	ret;

}


// ===== COMPILED SASS (sm_100) =====

	.target	sm_100

	.elftype	@"ET_EXEC"


//--------------------- .note.nv.tkinfo           --------------------------
	.section	.note.nv.tkinfo,"",@"SHT_NOTE"
	.sectionflags	@"SHF_NOTE_NV_TKINFO"
	.tkinfo
        /*0018*/ 	.word	0x00000002
        /*0030*/ 	.string	""
        /*0030*/ 	.string	"ptxas"
        /*0030*/ 	.string	"Cuda compilation tools, release 13.0, V13.0.88"
        /*0030*/ 	.string	"Build cuda_13.0.r13.0/compiler.36424714_0"
        /*0030*/ 	.string	"-arch sm_100 -m 64 "



//--------------------- .note.nv.cuinfo           --------------------------
	.section	.note.nv.cuinfo,"",@"SHT_NOTE"
	.sectionflags	@"SHF_NOTE_NV_CUINFO"
        /*0018*/ 	.short	0x0002
        /*001a*/ 	.short	0x0064
        /*001c*/ 	.short	0x0082
	.zero		2


//--------------------- .nv.info                  --------------------------
	.section	.nv.info,"",@"SHT_CUDA_INFO"
	.align	4


	//----- nvinfo : EIATTR_REGCOUNT
	.align		4
        /*0000*/ 	.byte	0x04, 0x2f
        /*0002*/ 	.short	(.L_1 - .L_0)
	.align		4
.L_0:
        /*0004*/ 	.word	index@(VkFFT_main_logN4)
        /*0008*/ 	.word	0x0000001c


	//----- nvinfo : EIATTR_FRAME_SIZE
	.align		4
.L_1:
        /*000c*/ 	.byte	0x04, 0x11
        /*000e*/ 	.short	(.L_3 - .L_2)
	.align		4
.L_2:
        /*0010*/ 	.word	index@(VkFFT_main_logN4)
        /*0014*/ 	.word	0x00000000


	//----- nvinfo : EIATTR_MIN_STACK_SIZE
	.align		4
.L_3:
        /*0018*/ 	.byte	0x04, 0x12
        /*001a*/ 	.short	(.L_5 - .L_4)
	.align		4
.L_4:
        /*001c*/ 	.word	index@(VkFFT_main_logN4)
        /*0020*/ 	.word	0x00000000
.L_5:


//--------------------- .nv.compat                --------------------------
	.section	.nv.compat,"",@"SHT_CUDA_COMPAT_INFO"
	.align	4
        /*0000*/ 	.byte	0x02, 0x09, 0x00, 0x00, 0x02, 0x02, 0x01, 0x00, 0x02, 0x05, 0x05, 0x00, 0x03, 0x07, 0x01, 0x01
        /*0010*/ 	.byte	0x02, 0x03, 0x00, 0x00, 0x02, 0x06, 0x01, 0x00, 0x04, 0x0b, 0x08, 0x00, 0x09, 0x00, 0x00, 0x00
        /*0020*/ 	.byte	0x00, 0x00, 0x00, 0x00


//--------------------- .nv.info.VkFFT_main_logN4 --------------------------
	.section	.nv.info.VkFFT_main_logN4,"",@"SHT_CUDA_INFO"
	.sectionflags	@""
	.align	4


	//----- nvinfo : EIATTR_CUDA_API_VERSION
	.align		4
        /*0000*/ 	.byte	0x04, 0x37
        /*0002*/ 	.short	(.L_7 - .L_6)
.L_6:
        /*0004*/ 	.word	0x00000082


	//----- nvinfo : EIATTR_KPARAM_INFO
	.align		4
.L_7:
        /*0008*/ 	.byte	0x04, 0x17
        /*000a*/ 	.short	(.L_9 - .L_8)
.L_8:
        /*000c*/ 	.word	0x00000000
        /*0010*/ 	.short	0x0001
        /*0012*/ 	.short	0x0008
        /*0014*/ 	.byte	0x00, 0xf5, 0x21, 0x00


	//----- nvinfo : EIATTR_KPARAM_INFO
	.align		4
.L_9:
        /*0018*/ 	.byte	0x04, 0x17
        /*001a*/ 	.short	(.L_11 - .L_10)
.L_10:
        /*001c*/ 	.word	0x00000000
        /*0020*/ 	.short	0x0000
        /*0022*/ 	.short	0x0000
        /*0024*/ 	.byte	0x00, 0xf5, 0x21, 0x00


	//----- nvinfo : EIATTR_SPARSE_MMA_MASK
	.align		4
.L_11:
        /*0028*/ 	.byte	0x03, 0x50
        /*002a*/ 	.short	0x0000


	//----- nvinfo : EIATTR_MAXREG_COUNT
	.align		4
        /*002c*/ 	.byte	0x03, 0x1b
        /*002e*/ 	.short	0x00ff


	//----- nvinfo : EIATTR_NUM_BARRIERS
	.align		4
        /*0030*/ 	.byte	0x02, 0x4c
        /*0032*/ 	.byte	0x01
	.zero		1


	//----- nvinfo : EIATTR_MERCURY_ISA_VERSION
	.align		4
        /*0034*/ 	.byte	0x03, 0x5f
        /*0036*/ 	.short	0x0101


	//----- nvinfo : EIATTR_VRC_CTA_INIT_COUNT
	.align		4
        /*0038*/ 	.byte	0x02, 0x4a
	.zero		1
	.zero		1


	//----- nvinfo : EIATTR_EXIT_INSTR_OFFSETS
	.align		4
        /*003c*/ 	.byte	0x04, 0x1c
        /*003e*/ 	.short	(.L_13 - .L_12)


	//   ....[0]....
.L_12:
        /*0040*/ 	.word	0x000005d0


	//----- nvinfo : EIATTR_MAX_THREADS
	.align		4
.L_13:
        /*0044*/ 	.byte	0x04, 0x05
        /*0046*/ 	.short	(.L_15 - .L_14)
.L_14:
        /*0048*/ 	.word	0x00000004
        /*004c*/ 	.word	0x00000001
        /*0050*/ 	.word	0x00000001


	//----- nvinfo : EIATTR_CBANK_PARAM_SIZE
	.align		4
.L_15:
        /*0054*/ 	.byte	0x03, 0x19
        /*0056*/ 	.short	0x0010


	//----- nvinfo : EIATTR_PARAM_CBANK
	.align		4
        /*0058*/ 	.byte	0x04, 0x0a
        /*005a*/ 	.short	(.L_17 - .L_16)
	.align		4
.L_16:
        /*005c*/ 	.word	index@(.nv.constant0.VkFFT_main_logN4)
        /*0060*/ 	.short	0x0380
        /*0062*/ 	.short	0x0010


	//----- nvinfo : EIATTR_SW_WAR
	.align		4
.L_17:
        /*0064*/ 	.byte	0x04, 0x36
        /*0066*/ 	.short	(.L_19 - .L_18)
.L_18:
        /*0068*/ 	.word	0x00000008
.L_19:


//--------------------- .nv.callgraph             --------------------------
	.section	.nv.callgraph,"",@"SHT_CUDA_CALLGRAPH"
	.align	4
	.sectionentsize	8
	.align		4
        /*0000*/ 	.word	0x00000000
	.align		4
        /*0004*/ 	.word	0xffffffff
	.align		4
        /*0008*/ 	.word	0x00000000
	.align		4
        /*000c*/ 	.word	0xfffffffe
	.align		4
        /*0010*/ 	.word	0x00000000
	.align		4
        /*0014*/ 	.word	0xfffffffd
	.align		4
        /*0018*/ 	.word	0x00000000
	.align		4
        /*001c*/ 	.word	0xfffffffc


//--------------------- .text.VkFFT_main_logN4    --------------------------
	.section	.text.VkFFT_main_logN4,"ax",@progbits
	.align	128
        .global         VkFFT_main_logN4
        .type           VkFFT_main_logN4,@function
        .size           VkFFT_main_logN4,(.L_x_1 - VkFFT_main_logN4)
        .other          VkFFT_main_logN4,@"STO_CUDA_ENTRY STV_DEFAULT"
VkFFT_main_logN4:
.text.VkFFT_main_logN4:
[----:B------:R-:W-:Y:S01]  /*0000*/  LDC R1, c[0x0][0x37c] ;  /* 0x0000df00ff017b82 */ /* 0x000fe20000000800 */
[----:B------:R-:W0:Y:S07]  /*0010*/  S2R R4, SR_TID.X ;  /* 0x0000000000047919 */ /* 0x000e2e0000002100 */
[----:B------:R-:W0:Y:S01]  /*0020*/  LDC.64 R6, c[0x0][0x380] ;  /* 0x0000e000ff067b82 */ /* 0x000e220000000a00 */
[----:B------:R-:W1:Y:S01]  /*0030*/  LDCU.64 UR6, c[0x0][0x358] ;  /* 0x00006b00ff0677ac */ /* 0x000e620008000a00 */
[----:B0-----:R-:W-:-:S05]  /*0040*/  IMAD.WIDE.U32 R6, R4, 0x8, R6 ;  /* 0x0000000804067825 */ /* 0x001fca00078e0006 */
[----:B-1----:R-:W2:Y:S04]  /*0050*/  LDG.E.64 R12, desc[UR6][R6.64+0x60] ;  /* 0x00006006060c7981 */ /* 0x002ea8000c1e1b00 */
[----:B------:R-:W3:Y:S04]  /*0060*/  LDG.E.64 R2, desc[UR6][R6.64+0x40] ;  /* 0x0000400606027981 */ /* 0x000ee8000c1e1b00 */
[----:B------:R-:W4:Y:S04]  /*0070*/  LDG.E.64 R8, desc[UR6][R6.64] ;  /* 0x0000000606087981 */ /* 0x000f28000c1e1b00 */
[----:B------:R-:W5:Y:S01]  /*0080*/  LDG.E.64 R10, desc[UR6][R6.64+0x20] ;  /* 0x00002006060a7981 */ /* 0x000f62000c1e1b00 */
[----:B------:R-:W0:Y:S01]  /*0090*/  S2UR UR5, SR_CgaCtaId ;  /* 0x00000000000579c3 */ /* 0x000e220000008800 */
[----:B------:R-:W-:-:S02]  /*00a0*/  UMOV UR4, 0x400 ;  /* 0x0000040000047882 */ /* 0x000fc40000000000 */
[----:B0-----:R-:W-:-:S05]  /*00b0*/  ULEA UR4, UR5, UR4, 0x18 ;  /* 0x0000000405047291 */ /* 0x001fca000f8ec0ff */
[----:B------:R-:W-:Y:S01]  /*00c0*/  BAR.SYNC.DEFER_BLOCKING 0x0 ;  /* 0x0000000000007b1d */ /* 0x000fe20000010000 */
[----:B--2---:R-:W-:Y:S01]  /*00d0*/  FFMA R15, -RZ, R13, R12 ;  /* 0x0000000dff0f7223 */ /* 0x004fe2000000010c */
[----:B------:R-:W-:Y:S01]  /*00e0*/  FFMA R12, RZ, R12, R13 ;  /* 0x0000000cff0c7223 */ /* 0x000fe2000000000d */
[----:B---3--:R-:W-:Y:S01]  /*00f0*/  FFMA R5, -RZ, R3, R2 ;  /* 0x00000003ff057223 */ /* 0x008fe20000000102 */
[----:B------:R-:W-:-:S03]  /*0100*/  FFMA R2, RZ, R2, R3 ;  /* 0x00000002ff027223 */ /* 0x000fc60000000003 */
[C-C-:B----4-:R-:W-:Y:S01]  /*0110*/  FADD R3, R8.reuse, -R5.reuse ;  /* 0x8000000508037221 */ /* 0x150fe20000000000 */
[----:B------:R-:W-:Y:S01]  /*0120*/  FADD R8, R8, R5 ;  /* 0x0000000508087221 */ /* 0x000fe20000000000 */
[----:B------:R-:W-:Y:S01]  /*0130*/  FADD R5, R9, -R2 ;  /* 0x8000000209057221 */ /* 0x000fe20000000000 */
[C-C-:B-----5:R-:W-:Y:S01]  /*0140*/  FADD R0, R10.reuse, R15.reuse ;  /* 0x0000000f0a007221 */ /* 0x160fe20000000000 */
[----:B------:R-:W-:Y:S01]  /*0150*/  FADD R7, R11, R12 ;  /* 0x0000000c0b077221 */ /* 0x000fe20000000000 */
[----:B------:R-:W-:Y:S01]  /*0160*/  FADD R2, R9, R2 ;  /* 0x0000000209027221 */ /* 0x000fe20000000000 */
[----:B------:R-:W-:Y:S01]  /*0170*/  FADD R10, R10, -R15 ;  /* 0x8000000f0a0a7221 */ /* 0x000fe20000000000 */
[----:B------:R-:W-:Y:S01]  /*0180*/  FADD R11, R11, -R12 ;  /* 0x8000000c0b0b7221 */ /* 0x000fe20000000000 */
[----:B------:R-:W-:Y:S01]  /*0190*/  FFMA R9, -RZ, R7, R0 ;  /* 0x00000007ff097223 */ /* 0x000fe20000000100 */
[----:B------:R-:W-:Y:S02]  /*01a0*/  FFMA R7, RZ, R0, R7 ;  /* 0x00000000ff077223 */ /* 0x000fe40000000007 */
[----:B------:R-:W-:Y:S01]  /*01b0*/  FFMA R0, RZ, R10, R11 ;  /* 0x0000000aff007223 */ /* 0x000fe2000000000b */
[----:B------:R-:W-:Y:S01]  /*01c0*/  FFMA R6, RZ, R11, -R10 ;  /* 0x0000000bff067223 */ /* 0x000fe2000000080a */
[C-C-:B------:R-:W-:Y:S01]  /*01d0*/  FADD R12, R8.reuse, -R9.reuse ;  /* 0x80000009080c7221 */ /* 0x140fe20000000000 */
[----:B------:R-:W-:Y:S01]  /*01e0*/  FADD R8, R8, R9 ;  /* 0x0000000908087221 */ /* 0x000fe20000000000 */
[C-C-:B------:R-:W-:Y:S01]  /*01f0*/  FADD R13, R2.reuse, -R7.reuse ;  /* 0x80000007020d7221 */ /* 0x140fe20000000000 */
[----:B------:R-:W-:Y:S01]  /*0200*/  FADD R9, R2, R7 ;  /* 0x0000000702097221 */ /* 0x000fe20000000000 */
[C---:B------:R-:W-:Y:S01]  /*0210*/  LEA R7, R4.reuse, UR4, 0x5 ;  /* 0x0000000404077c11 */ /* 0x040fe2000f8e28ff */
[C-C-:B------:R-:W-:Y:S01]  /*0220*/  FADD R14, R3.reuse, -R0.reuse ;  /* 0x80000000030e7221 */ /* 0x140fe20000000000 */
[----:B------:R-:W-:Y:S01]  /*0230*/  FADD R10, R3, R0 ;  /* 0x00000000030a7221 */ /* 0x000fe20000000000 */
[C-C-:B------:R-:W-:Y:S01]  /*0240*/  FADD R11, R5.reuse, R6.reuse ;  /* 0x00000006050b7221 */ /* 0x140fe20000000000 */
[----:B------:R-:W-:Y:S01]  /*0250*/  FADD R15, R5, -R6 ;  /* 0x80000006050f7221 */ /* 0x000fe20000000000 */
[----:B------:R-:W0:Y:S03]  /*0260*/  LDC.64 R2, c[0x0][0x388] ;  /* 0x0000e200ff027b82 */ /* 0x000e260000000a00 */
[----:B------:R1:W-:Y:S04]  /*0270*/  STS.128 [R7], R8 ;  /* 0x0000000807007388 */ /* 0x0003e80000000c00 */
[----:B------:R2:W-:Y:S01]  /*0280*/  STS.128 [R7+0x10], R12 ;  /* 0x0000100c07007388 */ /* 0x0005e20000000c00 */
[----:B------:R-:W-:Y:S01]  /*0290*/  IMAD R5, R4, -0x18, R7 ;  /* 0xffffffe804057824 */ /* 0x000fe200078e0207 */
[----:B------:R-:W-:Y:S01]  /*02a0*/  BAR.SYNC.DEFER_BLOCKING 0x0 ;  /* 0x0000000000007b1d */ /* 0x000fe20000010000 */
[----:B------:R-:W-:-:S05]  /*02b0*/  I2FP.F32.U32 R0, R4 ;  /* 0x0000000400007245 */ /* 0x000fca0000201000 */
[----:B------:R-:W-:Y:S01]  /*02c0*/  FMUL R0, R0, -0.78539818525314331055 ;  /* 0xbf490fdb00007820 */ /* 0x000fe20000400000 */
[----:B------:R-:W3:Y:S04]  /*02d0*/  LDS.64 R20, [R5+0x40] ;  /* 0x0000400005147984 */ /* 0x000ee80000000a00 */
[----:B------:R-:W4:Y:S04]  /*02e0*/  LDS.64 R22, [R5+0x60] ;  /* 0x0000600005167984 */ /* 0x000f280000000a00 */
[----:B------:R-:W5:Y:S04]  /*02f0*/  LDS.64 R18, [R5+0x20] ;  /* 0x0000200005127984 */ /* 0x000f680000000a00 */
[----:B------:R4:W0:Y:S01]  /*0300*/  LDS.64 R16, [R5] ;  /* 0x0000000005107984 */ /* 0x0008220000000a00 */
[----:B------:R-:W-:-:S04]  /*0310*/  FMUL.RZ R25, R0, 0.15915493667125701904 ;  /* 0x3e22f98300197820 */ /* 0x000fc8000040c000 */
[----:B------:R-:W3:Y:S01]  /*0320*/  MUFU.SIN R24, R25 ;  /* 0x0000001900187308 */ /* 0x000ee20000000400 */
[----:B------:R-:W-:-:S07]  /*0330*/  FMUL R0, R0, 0.5 ;  /* 0x3f00000000007820 */ /* 0x000fce0000400000 */
[----:B------:R-:W4:Y:S01]  /*0340*/  MUFU.COS R6, R25 ;  /* 0x0000001900067308 */ /* 0x000f220000000000 */
[----:B-1----:R-:W-:-:S07]  /*0350*/  FMUL.RZ R8, R0, 0.15915493667125701904 ;  /* 0x3e22f98300087820 */ /* 0x002fce000040c000 */
[----:B--2---:R-:W1:Y:S08]  /*0360*/  MUFU.SIN R12, R8 ;  /* 0x00000008000c7308 */ /* 0x004e700000000400 */
[----:B------:R5:W2:Y:S01]  /*0370*/  MUFU.COS R11, R8 ;  /* 0x00000008000b7308 */ /* 0x000aa20000000000 */
[-C--:B---3--:R-:W-:Y:S01]  /*0380*/  FMUL R7, R21, R24.reuse ;  /* 0x0000001815077220 */ /* 0x088fe20000400000 */
[-C--:B------:R-:W-:Y:S01]  /*0390*/  FMUL R0, R20, R24.reuse ;  /* 0x0000001814007220 */ /* 0x080fe20000400000 */
[-C--:B----4-:R-:W-:Y:S01]  /*03a0*/  FMUL R5, R23, R24.reuse ;  /* 0x0000001817057220 */ /* 0x090fe20000400000 */
[----:B------:R-:W-:-:S03]  /*03b0*/  FMUL R24, R22, R24 ;  /* 0x0000001816187220 */ /* 0x000fc60000400000 */
[-C--:B------:R-:W-:Y:S01]  /*03c0*/  FFMA R9, R22, R6.reuse, -R5 ;  /* 0x0000000616097223 */ /* 0x080fe20000000805 */
[-C--:B------:R-:W-:Y:S01]  /*03d0*/  FFMA R24, R23, R6.reuse, R24 ;  /* 0x0000000617187223 */ /* 0x080fe20000000018 */
[-C--:B------:R-:W-:Y:S02]  /*03e0*/  FFMA R7, R20, R6.reuse, -R7 ;  /* 0x0000000614077223 */ /* 0x080fe40000000807 */
[C-C-:B-----5:R-:W-:Y:S01]  /*03f0*/  FADD R8, R18.reuse, R9.reuse ;  /* 0x0000000912087221 */ /* 0x160fe20000000000 */
[C-C-:B------:R-:W-:Y:S01]  /*0400*/  FADD R10, R19.reuse, R24.reuse ;  /* 0x00000018130a7221 */ /* 0x140fe20000000000 */
[----:B------:R-:W-:Y:S01]  /*0410*/  FADD R19, R19, -R24 ;  /* 0x8000001813137221 */ /* 0x000fe20000000000 */
[----:B------:R-:W-:Y:S01]  /*0420*/  FADD R9, R18, -R9 ;  /* 0x8000000912097221 */ /* 0x000fe20000000000 */
[----:B------:R-:W-:Y:S01]  /*0430*/  FFMA R0, R21, R6, R0 ;  /* 0x0000000615007223 */ /* 0x000fe20000000000 */
[C-C-:B0-----:R-:W-:Y:S01]  /*0440*/  FADD R5, R16.reuse, -R7.reuse ;  /* 0x8000000710057221 */ /* 0x141fe20000000000 */
[----:B------:R-:W-:Y:S01]  /*0450*/  FADD R7, R16, R7 ;  /* 0x0000000710077221 */ /* 0x000fe20000000000 */
[-C--:B-1----:R-:W-:Y:S01]  /*0460*/  FMUL R15, R8, R12.reuse ;  /* 0x0000000c080f7220 */ /* 0x082fe20000400000 */
[CC--:B------:R-:W-:Y:S01]  /*0470*/  FMUL R13, R10.reuse, R12.reuse ;  /* 0x0000000c0a0d7220 */ /* 0x0c0fe20000400000 */
[-C--:B--2---:R-:W-:Y:S01]  /*0480*/  FMUL R14, R19, R11.reuse ;  /* 0x0000000b130e7220 */ /* 0x084fe20000400000 */
[-C--:B------:R-:W-:Y:S01]  /*0490*/  FMUL R16, R9, R11.reuse ;  /* 0x0000000b09107220 */ /* 0x080fe20000400000 */
[C-C-:B------:R-:W-:Y:S01]  /*04a0*/  FADD R6, R17.reuse, -R0.reuse ;  /* 0x8000000011067221 */ /* 0x140fe20000000000 */
[----:B------:R-:W-:Y:S01]  /*04b0*/  FADD R0, R17, R0 ;  /* 0x0000000011007221 */ /* 0x000fe20000000000 */
[-C--:B------:R-:W-:Y:S01]  /*04c0*/  FFMA R15, R10, R11.reuse, R15 ;  /* 0x0000000b0a0f7223 */ /* 0x080fe2000000000f */
[----:B------:R-:W-:Y:S01]  /*04d0*/  FFMA R8, R8, R11, -R13 ;  /* 0x0000000b08087223 */ /* 0x000fe2000000080d */
[-C--:B------:R-:W-:Y:S01]  /*04e0*/  FFMA R14, R9, R12.reuse, R14 ;  /* 0x0000000c090e7223 */ /* 0x080fe2000000000e */
[----:B------:R-:W-:Y:S01]  /*04f0*/  FFMA R19, R19, R12, -R16 ;  /* 0x0000000c13137223 */ /* 0x000fe20000000810 */
[C-C-:B------:R-:W-:Y:S01]  /*0500*/  FADD R11, R0.reuse, -R15.reuse ;  /* 0x8000000f000b7221 */ /* 0x140fe20000000000 */
[----:B------:R-:W-:Y:S01]  /*0510*/  FADD R9, R0, R15 ;  /* 0x0000000f00097221 */ /* 0x000fe20000000000 */
[----:B------:R-:W-:Y:S01]  /*0520*/  FADD R10, R7, -R8 ;  /* 0x80000008070a7221 */ /* 0x000fe20000000000 */
[----:B------:R-:W-:Y:S01]  /*0530*/  FADD R15, R6, -R19 ;  /* 0x80000013060f7221 */ /* 0x000fe20000000000 */
[----:B------:R-:W-:Y:S01]  /*0540*/  FADD R18, R5, R14 ;  /* 0x0000000e05127221 */ /* 0x000fe20000000000 */
[----:B------:R-:W-:-:S04]  /*0550*/  IMAD.WIDE.U32 R2, R4, 0x8, R2 ;  /* 0x0000000804027825 */ /* 0x000fc800078e0002 */
[----:B------:R-:W-:Y:S01]  /*0560*/  FADD R8, R7, R8 ;  /* 0x0000000807087221 */ /* 0x000fe20000000000 */
[----:B------:R-:W-:Y:S01]  /*0570*/  FADD R19, R6, R19 ;  /* 0x0000001306137221 */ /* 0x000fe20000000000 */
[----:B------:R-:W-:Y:S01]  /*0580*/  FADD R14, R5, -R14 ;  /* 0x8000000e050e7221 */ /* 0x000fe20000000000 */
[----:B------:R-:W-:Y:S04]  /*0590*/  STG.E.64 desc[UR6][R2.64+0x40], R10 ;  /* 0x0000400a02007986 */ /* 0x000fe8000c101b06 */
[----:B------:R-:W-:Y:S04]  /*05a0*/  STG.E.64 desc[UR6][R2.64], R8 ;  /* 0x0000000802007986 */ /* 0x000fe8000c101b06 */
[----:B------:R-:W-:Y:S04]  /*05b0*/  STG.E.64 desc[UR6][R2.64+0x20], R18 ;  /* 0x0000201202007986 */ /* 0x000fe8000c101b06 */
[----:B------:R-:W-:Y:S01]  /*05c0*/  STG.E.64 desc[UR6][R2.64+0x60], R14 ;  /* 0x0000600e02007986 */ /* 0x000fe2000c101b06 */
[----:B------:R-:W-:Y:S05]  /*05d0*/  EXIT ;  /* 0x000000000000794d */ /* 0x000fea0003800000 */
.L_x_0:
[----:B------:R-:W-:-:S00]  /*05e0*/  BRA `(.L_x_0) ;  /* 0xfffffffc00fc7947 */ /* 0x000fc0000383ffff */
[----:B------:R-:W-:-:S00]  /*05f0*/  NOP ;  /* 0x0000000000007918 */ /* 0x000fc00000000000 */
        /* <DEDUP_REMOVED lines=8> */
.L_x_1:


//--------------------- .nv.shared.VkFFT_main_logN4 --------------------------
	.section	.nv.shared.VkFFT_main_logN4,"aw",@nobits
	.sectionflags	@""
	.align	16
	.zero		1024


//--------------------- .nv.shared.reserved.0     --------------------------
	.section	.nv.shared.reserved.0,"aw",@nobits
	.weak		__nv_reservedSMEM_offset_0_alias
	.size		__nv_reservedSMEM_offset_0_alias, 0, 64
	.other		__nv_reservedSMEM_offset_0_alias,@"STO_CUDA_RESERVED_SHARED STV_DEFAULT"
__nv_reservedSMEM_offset_0_alias:
	.zero		0
	.zero		64


//--------------------- .nv.constant0.VkFFT_main_logN4 --------------------------
	.section	.nv.constant0.VkFFT_main_logN4,"a",@progbits
	.sectionflags	@""
	.align	4
.nv.constant0.VkFFT_main_logN4:
	.zero		912


//--------------------- SYMBOLS --------------------------

	.type		.nv.reservedSmem.offset0,@object
	.size		.nv.reservedSmem.offset0,0x4
	.type		.nv.reservedSmem.cap,@object
	.size		.nv.reservedSmem.cap,0x4
